	.headerflags	@"EF_CUDA_TEXMODE_UNIFIED EF_CUDA_64BIT_ADDRESS EF_CUDA_ACCELERATORS EF_CUDA_SM90 EF_CUDA_VIRTUAL_SM(EF_CUDA_SM90)"
	.elftype	@"ET_EXEC"


//--------------------- .nv.info                  --------------------------
	.section	.nv.info,"",@"SHT_CUDA_INFO"
	.align	4


	//----- nvinfo : EIATTR_REGCOUNT
	.align		4
        /*0000*/ 	.byte	0x04, 0x2f
        /*0002*/ 	.short	(.L_1 - .L_0)
	.align		4
.L_0:
        /*0004*/ 	.word	index@(triton_poi_fused__to_copy_normal_functional_0)
        /*0008*/ 	.word	0x00000008


	//----- nvinfo : EIATTR_MIN_STACK_SIZE
	.align		4
.L_1:
        /*000c*/ 	.byte	0x04, 0x12
        /*000e*/ 	.short	(.L_3 - .L_2)
	.align		4
.L_2:
        /*0010*/ 	.word	index@(triton_poi_fused__to_copy_normal_functional_0)
        /*0014*/ 	.word	0x00000000


	//----- nvinfo : EIATTR_FRAME_SIZE
	.align		4
.L_3:
        /*0018*/ 	.byte	0x04, 0x11
        /*001a*/ 	.short	(.L_5 - .L_4)
	.align		4
.L_4:
        /*001c*/ 	.word	index@(triton_poi_fused__to_copy_normal_functional_0)
        /*0020*/ 	.word	0x00000000


	//----- nvinfo : EIATTR_MIN_STACK_SIZE
	.align		4
.L_5:
        /*0024*/ 	.byte	0x04, 0x12
        /*0026*/ 	.short	(.L_7 - .L_6)
	.align		4
.L_6:
        /*0028*/ 	.word	index@(triton_poi_fused__to_copy_normal_functional_0)
        /*002c*/ 	.word	0x00000000
.L_7:


//--------------------- .nv.info.triton_poi_fused__to_copy_normal_functional_0 --------------------------
	.section	.nv.info.triton_poi_fused__to_copy_normal_functional_0,"",@"SHT_CUDA_INFO"
	.sectionflags	@""
	.align	4


	//----- nvinfo : EIATTR_CUDA_API_VERSION
	.align		4
        /*0000*/ 	.byte	0x04, 0x37
        /*0002*/ 	.short	(.L_9 - .L_8)
.L_8:
        /*0004*/ 	.word	0x0000007c


	//----- nvinfo : EIATTR_KPARAM_INFO
	.align		4
.L_9:
        /*0008*/ 	.byte	0x04, 0x17
        /*000a*/ 	.short	(.L_11 - .L_10)
.L_10:
        /*000c*/ 	.word	0x00000000
        /*0010*/ 	.short	0x0001
        /*0012*/ 	.short	0x0008
        /*0014*/ 	.byte	0x00, 0xf0, 0x11, 0x00


	//----- nvinfo : EIATTR_KPARAM_INFO
	.align		4
.L_11:
        /*0018*/ 	.byte	0x04, 0x17
        /*001a*/ 	.short	(.L_13 - .L_12)
.L_12:
        /*001c*/ 	.word	0x00000000
        /*0020*/ 	.short	0x0000
        /*0022*/ 	.short	0x0000
        /*0024*/ 	.byte	0x00, 0xf4, 0x21, 0x00


	//----- nvinfo : EIATTR_SPARSE_MMA_MASK
	.align		4
.L_13:
        /*0028*/ 	.byte	0x03, 0x50
        /*002a*/ 	.short	0x0000


	//----- nvinfo : EIATTR_MAXREG_COUNT
	.align		4
        /*002c*/ 	.byte	0x03, 0x1b
        /*002e*/ 	.short	0x00ff


	//----- nvinfo : EIATTR_EXIT_INSTR_OFFSETS
	.align		4
        /*0030*/ 	.byte	0x04, 0x1c
        /*0032*/ 	.short	(.L_15 - .L_14)


	//   ....[0]....
.L_14:
        /*0034*/ 	.word	0x00000090


	//   ....[1]....
        /*0038*/ 	.word	0x000000c0


	//----- nvinfo : EIATTR_REQNTID
	.align		4
.L_15:
        /*003c*/ 	.byte	0x04, 0x10
        /*003e*/ 	.short	(.L_17 - .L_16)
.L_16:
        /*0040*/ 	.word	0x00000080
        /*0044*/ 	.word	0x00000001
        /*0048*/ 	.word	0x00000001


	//----- nvinfo : EIATTR_CBANK_PARAM_SIZE
	.align		4
.L_17:
        /*004c*/ 	.byte	0x03, 0x19
        /*004e*/ 	.short	0x000c


	//----- nvinfo : EIATTR_PARAM_CBANK
	.align		4
        /*0050*/ 	.byte	0x04, 0x0a
        /*0052*/ 	.short	(.L_19 - .L_18)
	.align		4
.L_18:
        /*0054*/ 	.word	index@(.nv.constant0.triton_poi_fused__to_copy_normal_functional_0)
        /*0058*/ 	.short	0x0210
        /*005a*/ 	.short	0x000c


	//----- nvinfo : EIATTR_SW_WAR
	.align		4
.L_19:
        /*005c*/ 	.byte	0x04, 0x36
        /*005e*/ 	.short	(.L_21 - .L_20)
.L_20:
        /*0060*/ 	.word	0x00000008
.L_21:


//--------------------- .nv.callgraph             --------------------------
	.section	.nv.callgraph,"",@"SHT_CUDA_CALLGRAPH"
	.align	4
	.sectionentsize	8
	.align		4
        /*0000*/ 	.word	0x00000000
	.align		4
        /*0004*/ 	.word	0xffffffff
	.align		4
        /*0008*/ 	.word	0x00000000
	.align		4
        /*000c*/ 	.word	0xfffffffe
	.align		4
        /*0010*/ 	.word	0x00000000
	.align		4
        /*0014*/ 	.word	0xfffffffd
	.align		4
        /*0018*/ 	.word	0x00000000
	.align		4
        /*001c*/ 	.word	0xfffffffc


//--------------------- .text.triton_poi_fused__to_copy_normal_functional_0 --------------------------
	.section	.text.triton_poi_fused__to_copy_normal_functional_0,"ax",@progbits
	.align	128
        .global         triton_poi_fused__to_copy_normal_functional_0
        .type           triton_poi_fused__to_copy_normal_functional_0,@function
        .size           triton_poi_fused__to_copy_normal_functional_0,(.L_x_1 - triton_poi_fused__to_copy_normal_functional_0)
        .other          triton_poi_fused__to_copy_normal_functional_0,@"STO_CUDA_ENTRY STV_DEFAULT"
triton_poi_fused__to_copy_normal_functional_0:
.text.triton_poi_fused__to_copy_normal_functional_0:
[----:B------:R-:W0:Y:S02]  /*0000*/  LDC R1, c[0x0][0x28] ;  /* 0x00000a00ff017b82 */ /* 0x000e240000000800 */
[----:B------:R-:W1:Y:S01]  /*0010*/  S2R R0, SR_TID.X ;  /* 0x0000000000007919 */ /* 0x000e620000002100 */
[----:B------:R-:W2:Y:S01]  /*0020*/  LDC.64 R2, c[0x0][0x210] ;  /* 0x00008400ff027b82 */ /* 0x000ea20000000a00 */
[----:B------:R-:W3:Y:S01]  /*0030*/  S2R R5, SR_CTAID.X ;  /* 0x0000000000057919 */ /* 0x000ee20000002500 */
[----:B-1----:R-:W-:-:S05]  /*0040*/  IMAD.SHL.U32 R0, R0, 0x2, RZ ;  /* 0x0000000200007824 */ /* 0x002fca00078e00ff */
[----:B------:R-:W-:-:S04]  /*0050*/  LOP3.LUT R0, R0, 0xfe, RZ, 0xc0, !PT ;  /* 0x000000fe00007812 */ /* 0x000fc800078ec0ff */
[----:B---3--:R-:W-:-:S04]  /*0060*/  LEA R5, R5, R0, 0x8 ;  /* 0x0000000005057211 */ /* 0x008fc800078e40ff */
[C---:B------:R-:W-:Y:S01]  /*0070*/  ISETP.GE.AND P0, PT, R5.reuse, 0x100, PT ;  /* 0x000001000500780c */ /* 0x040fe20003f06270 */
[----:B--2---:R-:W-:-:S12]  /*0080*/  IMAD.WIDE R2, R5, 0x4, R2 ;  /* 0x0000000405027825 */ /* 0x004fd800078e0202 */
[----:B------:R-:W-:Y:S05]  /*0090*/  @P0 EXIT ;  /* 0x000000000000094d */ /* 0x000fea0003800000 */
[----:B------:R-:W-:Y:S02]  /*00a0*/  ULDC.64 UR4, c[0x0][0x208] ;  /* 0x0000820000047ab9 */ /* 0x000fe40000000a00 */
[----:B------:R-:W-:Y:S01]  /*00b0*/  STG.E.64 desc[UR4][R2.64], RZ ;  /* 0x000000ff02007986 */ /* 0x000fe2000c101b04 */
[----:B------:R-:W-:Y:S05]  /*00c0*/  EXIT ;  /* 0x000000000000794d */ /* 0x000fea0003800000 */
.L_x_0:
[----:B------:R-:W-:-:S00]  /*00d0*/  BRA `(.L_x_0) ;  /* 0xfffffffc00fc7947 */ /* 0x000fc0000383ffff */
[----:B------:R-:W-:-:S00]  /*00e0*/  NOP ;  /* 0x0000000000007918 */ /* 0x000fc00000000000 */
        /* <DEDUP_REMOVED lines=9> */
.L_x_1:


//--------------------- .nv.constant0.triton_poi_fused__to_copy_normal_functional_0 --------------------------
	.section	.nv.constant0.triton_poi_fused__to_copy_normal_functional_0,"a",@progbits
	.sectionflags	@""
	.align	4
.nv.constant0.triton_poi_fused__to_copy_normal_functional_0:
	.zero		540
